	.headerflags	@"EF_CUDA_TEXMODE_UNIFIED EF_CUDA_64BIT_ADDRESS EF_CUDA_ACCELERATORS EF_CUDA_SM90 EF_CUDA_VIRTUAL_SM(EF_CUDA_SM90)"
	.elftype	@"ET_EXEC"


//--------------------- .nv.info                  --------------------------
	.section	.nv.info,"",@"SHT_CUDA_INFO"
	.align	4


	//----- nvinfo : EIATTR_REGCOUNT
	.align		4
        /*0000*/ 	.byte	0x04, 0x2f
        /*0002*/ 	.short	(.L_1 - .L_0)
	.align		4
.L_0:
        /*0004*/ 	.word	index@(triton_mm)
        /*0008*/ 	.word	0x0000003a


	//----- nvinfo : EIATTR_MIN_STACK_SIZE
	.align		4
.L_1:
        /*000c*/ 	.byte	0x04, 0x12
        /*000e*/ 	.short	(.L_3 - .L_2)
	.align		4
.L_2:
        /*0010*/ 	.word	index@(triton_mm)
        /*0014*/ 	.word	0x00000000


	//----- nvinfo : EIATTR_FRAME_SIZE
	.align		4
.L_3:
        /*0018*/ 	.byte	0x04, 0x11
        /*001a*/ 	.short	(.L_5 - .L_4)
	.align		4
.L_4:
        /*001c*/ 	.word	index@(triton_mm)
        /*0020*/ 	.word	0x00000000


	//----- nvinfo : EIATTR_MIN_STACK_SIZE
	.align		4
.L_5:
        /*0024*/ 	.byte	0x04, 0x12
        /*0026*/ 	.short	(.L_7 - .L_6)
	.align		4
.L_6:
        /*0028*/ 	.word	index@(triton_mm)
        /*002c*/ 	.word	0x00000000
.L_7:


//--------------------- .nv.info.triton_mm        --------------------------
	.section	.nv.info.triton_mm,"",@"SHT_CUDA_INFO"
	.sectionflags	@""
	.align	4


	//----- nvinfo : EIATTR_CUDA_API_VERSION
	.align		4
        /*0000*/ 	.byte	0x04, 0x37
        /*0002*/ 	.short	(.L_9 - .L_8)
.L_8:
        /*0004*/ 	.word	0x0000007c


	//----- nvinfo : EIATTR_KPARAM_INFO
	.align		4
.L_9:
        /*0008*/ 	.byte	0x04, 0x17
        /*000a*/ 	.short	(.L_11 - .L_10)
.L_10:
        /*000c*/ 	.word	0x00000000
        /*0010*/ 	.short	0x0003
        /*0012*/ 	.short	0x0018
        /*0014*/ 	.byte	0x00, 0xf0, 0x11, 0x00


	//----- nvinfo : EIATTR_KPARAM_INFO
	.align		4
.L_11:
        /*0018*/ 	.byte	0x04, 0x17
        /*001a*/ 	.short	(.L_13 - .L_12)
.L_12:
        /*001c*/ 	.word	0x00000000
        /*0020*/ 	.short	0x0002
        /*0022*/ 	.short	0x0010
        /*0024*/ 	.byte	0x00, 0xf0, 0x21, 0x00


	//----- nvinfo : EIATTR_KPARAM_INFO
	.align		4
.L_13:
        /*0028*/ 	.byte	0x04, 0x17
        /*002a*/ 	.short	(.L_15 - .L_14)
.L_14:
        /*002c*/ 	.word	0x00000000
        /*0030*/ 	.short	0x0001
        /*0032*/ 	.short	0x0008
        /*0034*/ 	.byte	0x00, 0xf0, 0x21, 0x00


	//----- nvinfo : EIATTR_KPARAM_INFO
	.align		4
.L_15:
        /*0038*/ 	.byte	0x04, 0x17
        /*003a*/ 	.short	(.L_17 - .L_16)
.L_16:
        /*003c*/ 	.word	0x00000000
        /*0040*/ 	.short	0x0000
        /*0042*/ 	.short	0x0000
        /*0044*/ 	.byte	0x00, 0xf0, 0x21, 0x00


	//----- nvinfo : EIATTR_SPARSE_MMA_MASK
	.align		4
.L_17:
        /*0048*/ 	.byte	0x03, 0x50
        /*004a*/ 	.short	0x0000


	//----- nvinfo : EIATTR_MAXREG_COUNT
	.align		4
        /*004c*/ 	.byte	0x03, 0x1b
        /*004e*/ 	.short	0x00ff


	//----- nvinfo : EIATTR_COOP_GROUP_MASK_REGIDS
	.align		4
        /*0050*/ 	.byte	0x04, 0x29
        /*0052*/ 	.short	(.L_19 - .L_18)


	//   ....[0]....
.L_18:
        /*0054*/ 	.word	0xffffffff


	//----- nvinfo : EIATTR_COOP_GROUP_INSTR_OFFSETS
	.align		4
.L_19:
        /*0058*/ 	.byte	0x04, 0x28
        /*005a*/ 	.short	(.L_21 - .L_20)


	//   ....[0]....
.L_20:
        /*005c*/ 	.word	0x00000a90


	//----- nvinfo : EIATTR_EXIT_INSTR_OFFSETS
	.align		4
.L_21:
        /*0060*/ 	.byte	0x04, 0x1c
        /*0062*/ 	.short	(.L_23 - .L_22)


	//   ....[0]....
.L_22:
        /*0064*/ 	.word	0x00000040


	//   ....[1]....
        /*0068*/ 	.word	0x00001240


	//   ....[2]....
        /*006c*/ 	.word	0x00001290


	//----- nvinfo : EIATTR_MAX_THREADS
	.align		4
.L_23:
        /*0070*/ 	.byte	0x04, 0x05
        /*0072*/ 	.short	(.L_25 - .L_24)
.L_24:
        /*0074*/ 	.word	0x00000080
        /*0078*/ 	.word	0x00000001
        /*007c*/ 	.word	0x00000001


	//----- nvinfo : EIATTR_CBANK_PARAM_SIZE
	.align		4
.L_25:
        /*0080*/ 	.byte	0x03, 0x19
        /*0082*/ 	.short	0x001c


	//----- nvinfo : EIATTR_PARAM_CBANK
	.align		4
        /*0084*/ 	.byte	0x04, 0x0a
        /*0086*/ 	.short	(.L_27 - .L_26)
	.align		4
.L_26:
        /*0088*/ 	.word	index@(.nv.constant0.triton_mm)
        /*008c*/ 	.short	0x0210
        /*008e*/ 	.short	0x001c


	//----- nvinfo : EIATTR_SW_WAR
	.align		4
.L_27:
        /*0090*/ 	.byte	0x04, 0x36
        /*0092*/ 	.short	(.L_29 - .L_28)
.L_28:
        /*0094*/ 	.word	0x00000008
.L_29:


//--------------------- .nv.callgraph             --------------------------
	.section	.nv.callgraph,"",@"SHT_CUDA_CALLGRAPH"
	.align	4
	.sectionentsize	8
	.align		4
        /*0000*/ 	.word	0x00000000
	.align		4
        /*0004*/ 	.word	0xffffffff
	.align		4
        /*0008*/ 	.word	0x00000000
	.align		4
        /*000c*/ 	.word	0xfffffffe
	.align		4
        /*0010*/ 	.word	0x00000000
	.align		4
        /*0014*/ 	.word	0xfffffffd
	.align		4
        /*0018*/ 	.word	0x00000000
	.align		4
        /*001c*/ 	.word	0xfffffffc


//--------------------- .text.triton_mm           --------------------------
	.section	.text.triton_mm,"ax",@progbits
	.sectionflags	@"SHF_BARRIERS=1"
	.align	128
        .global         triton_mm
        .type           triton_mm,@function
        .size           triton_mm,(.L_x_2 - triton_mm)
        .other          triton_mm,@"STO_CUDA_ENTRY STV_DEFAULT"
triton_mm:
.text.triton_mm:
[----:B------:R-:W1:Y:S02]  /*0000*/  LDC R1, c[0x0][0x28] ;  /* 0x00000a00ff017b82 */ /* 0x000e640000000800 */
[----:B------:R-:W2:Y:S02]  /*0010*/  LDC R7, c[0x0][0x228] ;  /* 0x00008a00ff077b82 */ /* 0x000ea40000000800 */
[----:B--2---:R-:W-:-:S05]  /*0020*/  IMAD R0, R7, 0xc00, RZ ;  /* 0x00000c0007007824 */ /* 0x004fca00078e02ff */
[----:B------:R-:W-:-:S13]  /*0030*/  ISETP.NE.AND P0, PT, R0, RZ, PT ;  /* 0x000000ff0000720c */ /* 0x000fda0003f05270 */
[----:B------:R-:W-:Y:S05]  /*0040*/  @!P0 EXIT ;  /* 0x000000000000894d */ /* 0x000fea0003800000 */
[----:B------:R-:W2:Y:S01]  /*0050*/  S2R R10, SR_CTAID.X ;  /* 0x00000000000a7919 */ /* 0x000ea20000002500 */
[----:B------:R-:W-:Y:S01]  /*0060*/  VIADD R0, R7, 0x3f ;  /* 0x0000003f07007836 */ /* 0x000fe20000000000 */
[----:B------:R-:W3:Y:S01]  /*0070*/  S2UR UR5, SR_CgaCtaId ;  /* 0x00000000000579c3 */ /* 0x000ee20000008800 */
[----:B------:R-:W-:Y:S01]  /*0080*/  UMOV UR4, 0x400 ;  /* 0x0000040000047882 */ /* 0x000fe20000000000 */
[----:B------:R-:W-:Y:S01]  /*0090*/  ULDC.64 UR16, c[0x0][0x208] ;  /* 0x0000820000107ab9 */ /* 0x000fe20000000a00 */
[----:B------:R-:W-:Y:S02]  /*00a0*/  CS2R R24, SRZ ;  /* 0x0000000000187805 */ /* 0x000fe4000001ff00 */
[----:B------:R-:W-:Y:S02]  /*00b0*/  SHF.R.S32.HI R3, RZ, 0x1f, R0 ;  /* 0x0000001fff037819 */ /* 0x000fe40000011400 */
[----:B------:R-:W-:Y:S02]  /*00c0*/  CS2R R26, SRZ ;  /* 0x00000000001a7805 */ /* 0x000fe4000001ff00 */
[----:B------:R-:W-:-:S02]  /*00d0*/  CS2R R28, SRZ ;  /* 0x00000000001c7805 */ /* 0x000fc4000001ff00 */
[----:B------:R-:W-:Y:S02]  /*00e0*/  CS2R R30, SRZ ;  /* 0x00000000001e7805 */ /* 0x000fe4000001ff00 */
[----:B------:R-:W-:Y:S02]  /*00f0*/  LEA.HI R3, R3, R0, RZ, 0x6 ;  /* 0x0000000003037211 */ /* 0x000fe400078f30ff */
[----:B------:R-:W-:Y:S02]  /*0100*/  CS2R R36, SRZ ;  /* 0x0000000000247805 */ /* 0x000fe4000001ff00 */
[----:B------:R-:W-:Y:S02]  /*0110*/  CS2R R38, SRZ ;  /* 0x0000000000267805 */ /* 0x000fe4000001ff00 */
[----:B------:R-:W-:Y:S02]  /*0120*/  CS2R R40, SRZ ;  /* 0x0000000000287805 */ /* 0x000fe4000001ff00 */
[----:B------:R-:W-:-:S02]  /*0130*/  CS2R R42, SRZ ;  /* 0x00000000002a7805 */ /* 0x000fc4000001ff00 */
[----:B------:R-:W-:Y:S02]  /*0140*/  CS2R R44, SRZ ;  /* 0x00000000002c7805 */ /* 0x000fe4000001ff00 */
[----:B------:R-:W-:Y:S02]  /*0150*/  CS2R R46, SRZ ;  /* 0x00000000002e7805 */ /* 0x000fe4000001ff00 */
[----:B------:R-:W-:Y:S02]  /*0160*/  CS2R R48, SRZ ;  /* 0x0000000000307805 */ /* 0x000fe4000001ff00 */
[----:B------:R-:W-:Y:S02]  /*0170*/  CS2R R50, SRZ ;  /* 0x0000000000327805 */ /* 0x000fe4000001ff00 */
[----:B------:R-:W-:Y:S02]  /*0180*/  CS2R R52, SRZ ;  /* 0x0000000000347805 */ /* 0x000fe4000001ff00 */
[----:B------:R-:W-:Y:S01]  /*0190*/  CS2R R54, SRZ ;  /* 0x0000000000367805 */ /* 0x000fe2000001ff00 */
[----:B------:R-:W-:Y:S01]  /*01a0*/  UMOV UR14, 0xffffffff ;  /* 0xffffffff000e7882 */ /* 0x000fe20000000000 */
[----:B---3--:R-:W-:-:S03]  /*01b0*/  UPRMT UR5, UR5, 0x654, UR4 ;  /* 0x0000065405057896 */ /* 0x008fc60008000004 */
[----:B------:R-:W-:Y:S01]  /*01c0*/  UMOV UR4, URZ ;  /* 0x0000003f00047c82 */ /* 0x000fe20008000000 */
[C---:B--2---:R-:W-:Y:S01]  /*01d0*/  IMAD.HI R2, R10.reuse, 0x2aaaaaab, RZ ;  /* 0x2aaaaaab0a027827 */ /* 0x044fe200078e02ff */
[----:B------:R-:W-:Y:S02]  /*01e0*/  IABS R11, R10 ;  /* 0x0000000a000b7213 */ /* 0x000fe40000000000 */
[----:B------:R-:W-:Y:S02]  /*01f0*/  ISETP.GE.AND P1, PT, R10, RZ, PT ;  /* 0x000000ff0a00720c */ /* 0x000fe40003f26270 */
[----:B------:R-:W-:-:S04]  /*0200*/  SHF.R.U32.HI R5, RZ, 0x1f, R2 ;  /* 0x0000001fff057819 */ /* 0x000fc80000011602 */
[----:B------:R-:W-:-:S05]  /*0210*/  LEA.HI.SX32 R5, R2, R5, 0x1a ;  /* 0x0000000502057211 */ /* 0x000fca00078fd2ff */
[C---:B------:R-:W-:Y:S02]  /*0220*/  IMAD.SHL.U32 R0, R5.reuse, 0x8, RZ ;  /* 0x0000000805007824 */ /* 0x040fe400078e00ff */
[----:B------:R-:W-:-:S03]  /*0230*/  IMAD R13, R5, -0x180, R10 ;  /* 0xfffffe80050d7824 */ /* 0x000fc600078e020a */
[----:B------:R-:W-:Y:S02]  /*0240*/  LEA.HI.SX32 R3, R3, -R0, 0x1a ;  /* 0x8000000003037211 */ /* 0x000fe400078fd2ff */
[----:B------:R-:W-:Y:S02]  /*0250*/  IABS R17, R13 ;  /* 0x0000000d00117213 */ /* 0x000fe40000000000 */
[----:B------:R-:W-:-:S04]  /*0260*/  VIMNMX R4, R3, 0x8, PT ;  /* 0x0000000803047848 */ /* 0x000fc80003fe0100 */
[-C--:B------:R-:W-:Y:S02]  /*0270*/  IABS R15, R4.reuse ;  /* 0x00000004000f7213 */ /* 0x080fe40000000000 */
[-C--:B------:R-:W-:Y:S02]  /*0280*/  IABS R12, R4.reuse ;  /* 0x00000004000c7213 */ /* 0x080fe40000000000 */
[----:B------:R-:W2:Y:S01]  /*0290*/  I2F.RP R6, R15 ;  /* 0x0000000f00067306 */ /* 0x000ea20000209400 */
[----:B------:R-:W-:-:S07]  /*02a0*/  LOP3.LUT R5, RZ, R4, RZ, 0x33, !PT ;  /* 0x00000004ff057212 */ /* 0x000fce00078e33ff */
[----:B--2---:R-:W2:Y:S02]  /*02b0*/  MUFU.RCP R6, R6 ;  /* 0x0000000600067308 */ /* 0x004ea40000001000 */
[----:B--2---:R-:W-:-:S06]  /*02c0*/  VIADD R2, R6, 0xffffffe ;  /* 0x0ffffffe06027836 */ /* 0x004fcc0000000000 */
[----:B------:R2:W3:Y:S02]  /*02d0*/  F2I.FTZ.U32.TRUNC.NTZ R3, R2 ;  /* 0x0000000200037305 */ /* 0x0004e4000021f000 */
[----:B--2---:R-:W-:Y:S02]  /*02e0*/  IMAD.MOV.U32 R2, RZ, RZ, RZ ;  /* 0x000000ffff027224 */ /* 0x004fe400078e00ff */
[----:B---3--:R-:W-:-:S04]  /*02f0*/  IMAD.MOV R8, RZ, RZ, -R3 ;  /* 0x000000ffff087224 */ /* 0x008fc800078e0a03 */
[----:B------:R-:W-:-:S04]  /*0300*/  IMAD R9, R8, R15, RZ ;  /* 0x0000000f08097224 */ /* 0x000fc800078e02ff */
[----:B------:R-:W-:Y:S01]  /*0310*/  IMAD.HI.U32 R8, R3, R9, R2 ;  /* 0x0000000903087227 */ /* 0x000fe200078e0002 */
[----:B------:R-:W-:-:S03]  /*0320*/  IABS R9, R7 ;  /* 0x0000000700097213 */ /* 0x000fc60000000000 */
[----:B------:R-:W-:Y:S02]  /*0330*/  IMAD.MOV.U32 R3, RZ, RZ, R11 ;  /* 0x000000ffff037224 */ /* 0x000fe400078e000b */
[----:B------:R-:W-:Y:S02]  /*0340*/  IMAD.MOV R11, RZ, RZ, -R12 ;  /* 0x000000ffff0b7224 */ /* 0x000fe400078e0a0c */
[----:B------:R-:W-:-:S04]  /*0350*/  IMAD.HI.U32 R2, R8, R3, RZ ;  /* 0x0000000308027227 */ /* 0x000fc800078e00ff */
[----:B------:R-:W-:Y:S02]  /*0360*/  IMAD R2, R2, R11, R3 ;  /* 0x0000000b02027224 */ /* 0x000fe400078e0203 */
[----:B------:R-:W-:Y:S02]  /*0370*/  IMAD.MOV.U32 R12, RZ, RZ, R9 ;  /* 0x000000ffff0c7224 */ /* 0x000fe400078e0009 */
[----:B------:R-:W2:Y:S01]  /*0380*/  S2R R9, SR_TID.X ;  /* 0x0000000000097919 */ /* 0x000ea20000002100 */
[----:B------:R-:W-:Y:S01]  /*0390*/  ISETP.GT.U32.AND P0, PT, R15, R2, PT ;  /* 0x000000020f00720c */ /* 0x000fe20003f04070 */
[----:B------:R-:W3:Y:S01]  /*03a0*/  I2F.RP R6, R12 ;  /* 0x0000000c00067306 */ /* 0x000ee20000209400 */
[----:B------:R-:W-:-:S11]  /*03b0*/  IMAD.HI.U32 R8, R8, R17, RZ ;  /* 0x0000001108087227 */ /* 0x000fd600078e00ff */
[----:B------:R-:W-:Y:S01]  /*03c0*/  @!P0 IMAD.IADD R2, R2, 0x1, -R15 ;  /* 0x0000000102028824 */ /* 0x000fe200078e0a0f */
[----:B---3--:R-:W3:Y:S04]  /*03d0*/  MUFU.RCP R6, R6 ;  /* 0x0000000600067308 */ /* 0x008ee80000001000 */
[----:B------:R-:W-:-:S13]  /*03e0*/  ISETP.GT.U32.AND P0, PT, R15, R2, PT ;  /* 0x000000020f00720c */ /* 0x000fda0003f04070 */
[----:B------:R-:W-:Y:S01]  /*03f0*/  @!P0 IMAD.IADD R2, R2, 0x1, -R15 ;  /* 0x0000000102028824 */ /* 0x000fe200078e0a0f */
[----:B------:R-:W-:Y:S01]  /*0400*/  ISETP.NE.AND P0, PT, R4, RZ, PT ;  /* 0x000000ff0400720c */ /* 0x000fe20003f05270 */
[----:B---3--:R-:W-:Y:S01]  /*0410*/  VIADD R3, R6, 0xffffffe ;  /* 0x0ffffffe06037836 */ /* 0x008fe20000000000 */
[----:B------:R-:W-:Y:S01]  /*0420*/  LOP3.LUT R4, R13, R4, RZ, 0x3c, !PT ;  /* 0x000000040d047212 */ /* 0x000fe200078e3cff */
[----:B------:R-:W-:Y:S02]  /*0430*/  @!P1 IMAD.MOV R2, RZ, RZ, -R2 ;  /* 0x000000ffff029224 */ /* 0x000fe400078e0a02 */
[----:B------:R-:W-:Y:S01]  /*0440*/  IMAD R6, R8, R11, R17 ;  /* 0x0000000b08067224 */ /* 0x000fe200078e0211 */
[----:B------:R-:W-:Y:S01]  /*0450*/  ISETP.GE.AND P1, PT, R4, RZ, PT ;  /* 0x000000ff0400720c */ /* 0x000fe20003f26270 */
[----:B------:R-:W3:Y:S01]  /*0460*/  F2I.FTZ.U32.TRUNC.NTZ R3, R3 ;  /* 0x0000000300037305 */ /* 0x000ee2000021f000 */
[----:B------:R-:W-:Y:S02]  /*0470*/  SEL R11, R5, R2, !P0 ;  /* 0x00000002050b7207 */ /* 0x000fe40004000000 */
[----:B--2---:R-:W-:-:S02]  /*0480*/  SHF.R.U32.HI R2, RZ, 0x2, R9 ;  /* 0x00000002ff027819 */ /* 0x004fc40000011609 */
[----:B------:R-:W-:Y:S01]  /*0490*/  ISETP.GT.U32.AND P3, PT, R15, R6, PT ;  /* 0x000000060f00720c */ /* 0x000fe20003f64070 */
[----:B------:R-:W-:Y:S01]  /*04a0*/  IMAD.IADD R10, R0, 0x1, R11 ;  /* 0x00000001000a7824 */ /* 0x000fe200078e020b */
[----:B------:R-:W-:Y:S01]  /*04b0*/  SGXT.U32 R11, R2, 0x5 ;  /* 0x00000005020b781a */ /* 0x000fe20000000000 */
[----:B------:R-:W-:Y:S02]  /*04c0*/  IMAD.MOV.U32 R2, RZ, RZ, RZ ;  /* 0x000000ffff027224 */ /* 0x000fe400078e00ff */
[----:B------:R-:W-:Y:S02]  /*04d0*/  IMAD.SHL.U32 R10, R10, 0x40, RZ ;  /* 0x000000400a0a7824 */ /* 0x000fe400078e00ff */
[----:B---3--:R-:W-:-:S03]  /*04e0*/  IMAD.MOV R17, RZ, RZ, -R3 ;  /* 0x000000ffff117224 */ /* 0x008fc600078e0a03 */
[----:B------:R-:W-:Y:S02]  /*04f0*/  LOP3.LUT R14, R10, R11, RZ, 0xfc, !PT ;  /* 0x0000000b0a0e7212 */ /* 0x000fe400078efcff */
[----:B------:R-:W-:Y:S01]  /*0500*/  LOP3.LUT R16, R10, 0x20, R11, 0xfe, !PT ;  /* 0x000000200a107812 */ /* 0x000fe200078efe0b */
[----:B------:R-:W-:Y:S01]  /*0510*/  IMAD R17, R17, R12, RZ ;  /* 0x0000000c11117224 */ /* 0x000fe200078e02ff */
[----:B------:R-:W-:Y:S01]  /*0520*/  IABS R0, R14 ;  /* 0x0000000e00007213 */ /* 0x000fe20000000000 */
[----:B------:R-:W-:Y:S02]  /*0530*/  @!P3 IMAD.IADD R6, R6, 0x1, -R15 ;  /* 0x000000010606b824 */ /* 0x000fe400078e0a0f */
[----:B------:R-:W-:Y:S01]  /*0540*/  IMAD.HI.U32 R2, R3, R17, R2 ;  /* 0x0000001103027227 */ /* 0x000fe200078e0002 */
[----:B------:R-:W-:Y:S02]  /*0550*/  IABS R17, R16 ;  /* 0x0000001000117213 */ /* 0x000fe40000000000 */
[----:B------:R-:W-:Y:S01]  /*0560*/  ISETP.GE.U32.AND P2, PT, R6, R15, PT ;  /* 0x0000000f0600720c */ /* 0x000fe20003f46070 */
[----:B------:R-:W-:-:S02]  /*0570*/  IMAD.MOV.U32 R3, RZ, RZ, R0 ;  /* 0x000000ffff037224 */ /* 0x000fc400078e0000 */
[----:B------:R-:W-:Y:S02]  /*0580*/  @!P3 VIADD R8, R8, 0x1 ;  /* 0x000000010808b836 */ /* 0x000fe40000000000 */
[----:B------:R-:W-:-:S04]  /*0590*/  IMAD.HI.U32 R0, R2, R3, RZ ;  /* 0x0000000302007227 */ /* 0x000fc800078e00ff */
[----:B------:R-:W-:-:S04]  /*05a0*/  IMAD.HI.U32 R2, R2, R17, RZ ;  /* 0x0000001102027227 */ /* 0x000fc800078e00ff */
[----:B------:R-:W-:Y:S02]  /*05b0*/  IMAD.MOV R0, RZ, RZ, -R0 ;  /* 0x000000ffff007224 */ /* 0x000fe400078e0a00 */
[----:B------:R-:W-:Y:S02]  /*05c0*/  IMAD.MOV R2, RZ, RZ, -R2 ;  /* 0x000000ffff027224 */ /* 0x000fe400078e0a02 */
[C---:B------:R-:W-:Y:S01]  /*05d0*/  IMAD R13, R12.reuse, R0, R3 ;  /* 0x000000000c0d7224 */ /* 0x040fe200078e0203 */
[----:B------:R-:W-:Y:S01]  /*05e0*/  SHF.R.U32.HI R3, RZ, 0x3, R9 ;  /* 0x00000003ff037819 */ /* 0x000fe20000011609 */
[----:B------:R-:W-:Y:S01]  /*05f0*/  IMAD R15, R12, R2, R17 ;  /* 0x000000020c0f7224 */ /* 0x000fe200078e0211 */
[----:B------:R-:W-:Y:S01]  /*0600*/  LOP3.LUT R2, R11, 0x20, RZ, 0xfc, !PT ;  /* 0x000000200b027812 */ /* 0x000fe200078efcff */
[----:B------:R-:W-:Y:S01]  /*0610*/  @P2 VIADD R8, R8, 0x1 ;  /* 0x0000000108082836 */ /* 0x000fe20000000000 */
[C---:B------:R-:W-:Y:S01]  /*0620*/  ISETP.GT.U32.AND P2, PT, R12.reuse, R13, PT ;  /* 0x0000000d0c00720c */ /* 0x040fe20003f44070 */
[----:B------:R-:W-:Y:S01]  /*0630*/  IMAD.SHL.U32 R0, R9, 0x8, RZ ;  /* 0x0000000809007824 */ /* 0x000fe200078e00ff */
[----:B------:R-:W-:Y:S01]  /*0640*/  ISETP.GT.U32.AND P3, PT, R12, R15, PT ;  /* 0x0000000f0c00720c */ /* 0x000fe20003f64070 */
[----:B------:R-:W-:Y:S01]  /*0650*/  @!P1 IMAD.MOV R8, RZ, RZ, -R8 ;  /* 0x000000ffff089224 */ /* 0x000fe200078e0a08 */
[----:B------:R-:W-:-:S02]  /*0660*/  SGXT.U32 R3, R3, 0x4 ;  /* 0x000000040303781a */ /* 0x000fc40000000000 */
[----:B------:R-:W-:Y:S02]  /*0670*/  LOP3.LUT R6, R0, 0x18, R9, 0x48, !PT ;  /* 0x0000001800067812 */ /* 0x000fe400078e4809 */
[----:B------:R-:W-:Y:S02]  /*0680*/  SEL R5, R5, R8, !P0 ;  /* 0x0000000805057207 */ /* 0x000fe40004000000 */
[----:B------:R-:W-:Y:S01]  /*0690*/  LOP3.LUT R4, R10, R3, RZ, 0xfc, !PT ;  /* 0x000000030a047212 */ /* 0x000fe200078efcff */
[----:B------:R-:W-:Y:S01]  /*06a0*/  IMAD R8, R2, 0x20, R6 ;  /* 0x0000002002087824 */ /* 0x000fe200078e0206 */
[----:B------:R-:W-:Y:S01]  /*06b0*/  ISETP.GE.AND P1, PT, R14, RZ, PT ;  /* 0x000000ff0e00720c */ /* 0x000fe20003f26270 */
[--C-:B------:R-:W-:Y:S01]  /*06c0*/  @!P2 IMAD.IADD R13, R13, 0x1, -R12.reuse ;  /* 0x000000010d0da824 */ /* 0x100fe200078e0a0c */
[----:B------:R-:W2:Y:S01]  /*06d0*/  LDC.64 R2, c[0x0][0x218] ;  /* 0x00008600ff027b82 */ /* 0x000ea20000000a00 */
[----:B------:R-:W-:Y:S01]  /*06e0*/  @!P3 IMAD.IADD R15, R15, 0x1, -R12 ;  /* 0x000000010f0fb824 */ /* 0x000fe200078e0a0c */
[----:B------:R-:W-:Y:S01]  /*06f0*/  ISETP.GE.AND P3, PT, R16, RZ, PT ;  /* 0x000000ff1000720c */ /* 0x000fe20003f66270 */
[----:B------:R-:W-:Y:S01]  /*0700*/  IMAD.SHL.U32 R5, R5, 0x40, RZ ;  /* 0x0000004005057824 */ /* 0x000fe200078e00ff */
[C---:B------:R-:W-:Y:S01]  /*0710*/  ISETP.GT.U32.AND P0, PT, R12.reuse, R13, PT ;  /* 0x0000000d0c00720c */ /* 0x040fe20003f04070 */
[----:B------:R-:W-:Y:S01]  /*0720*/  IMAD R6, R11, 0x20, R6 ;  /* 0x000000200b067824 */ /* 0x000fe200078e0206 */
[----:B------:R-:W-:-:S02]  /*0730*/  ISETP.GT.U32.AND P2, PT, R12, R15, PT ;  /* 0x0000000f0c00720c */ /* 0x000fc40003f44070 */
[----:B------:R-:W-:Y:S02]  /*0740*/  LOP3.LUT R18, R5, R11, RZ, 0xfc, !PT ;  /* 0x0000000b05127212 */ /* 0x000fe400078efcff */
[----:B------:R-:W-:Y:S02]  /*0750*/  LOP3.LUT R20, R5, 0x20, R11, 0xfe, !PT ;  /* 0x0000002005147812 */ /* 0x000fe400078efe0b */
[----:B------:R-:W3:Y:S01]  /*0760*/  LDC.64 R10, c[0x0][0x210] ;  /* 0x00008400ff0a7b82 */ /* 0x000ee20000000a00 */
[----:B------:R-:W-:Y:S01]  /*0770*/  IMAD.HI R14, R18, 0x2aaaaaab, RZ ;  /* 0x2aaaaaab120e7827 */ /* 0x000fe200078e02ff */
[----:B------:R-:W-:-:S03]  /*0780*/  LEA R35, R8, UR5, 0x1 ;  /* 0x0000000508237c11 */ /* 0x000fc6000f8e08ff */
[----:B------:R-:W-:Y:S01]  /*0790*/  IMAD.HI R16, R20, 0x2aaaaaab, RZ ;  /* 0x2aaaaaab14107827 */ /* 0x000fe200078e02ff */
[----:B------:R-:W-:-:S03]  /*07a0*/  SHF.R.U32.HI R17, RZ, 0x1f, R14 ;  /* 0x0000001fff117819 */ /* 0x000fc6000001160e */
[----:B------:R-:W-:Y:S01]  /*07b0*/  @!P0 IMAD.IADD R13, R13, 0x1, -R12 ;  /* 0x000000010d0d8824 */ /* 0x000fe200078e0a0c */
[----:B------:R-:W-:Y:S01]  /*07c0*/  SHF.R.U32.HI R19, RZ, 0x1f, R16 ;  /* 0x0000001fff137819 */ /* 0x000fe20000011610 */
[----:B------:R-:W-:Y:S01]  /*07d0*/  @!P2 IMAD.IADD R15, R15, 0x1, -R12 ;  /* 0x000000010f0fa824 */ /* 0x000fe200078e0a0c */
[----:B------:R-:W-:Y:S01]  /*07e0*/  LEA.HI R17, R14, R17, RZ, 0x17 ;  /* 0x000000110e117211 */ /* 0x000fe200078fb8ff */
[----:B------:R-:W-:Y:S01]  /*07f0*/  @!P1 IMAD.MOV R13, RZ, RZ, -R13 ;  /* 0x000000ffff0d9224 */ /* 0x000fe200078e0a0d */
[----:B------:R-:W-:Y:S01]  /*0800*/  LEA.HI R19, R16, R19, RZ, 0x17 ;  /* 0x0000001310137211 */ /* 0x000fe200078fb8ff */
[----:B------:R-:W-:Y:S01]  /*0810*/  @!P3 IMAD.MOV R15, RZ, RZ, -R15 ;  /* 0x000000ffff0fb224 */ /* 0x000fe200078e0a0f */
[----:B------:R-:W-:Y:S01]  /*0820*/  ISETP.NE.AND P0, PT, R7, RZ, PT ;  /* 0x000000ff0700720c */ /* 0x000fe20003f05270 */
[----:B------:R-:W-:Y:S01]  /*0830*/  IMAD R17, R17, -0xc00, R18 ;  /* 0xfffff40011117824 */ /* 0x000fe200078e0212 */
[----:B------:R-:W-:Y:S01]  /*0840*/  LOP3.LUT R14, RZ, R7, RZ, 0x33, !PT ;  /* 0x00000007ff0e7212 */ /* 0x000fe200078e33ff */
[----:B------:R-:W-:Y:S01]  /*0850*/  IMAD R19, R19, -0xc00, R20 ;  /* 0xfffff40013137824 */ /* 0x000fe200078e0214 */
[----:B------:R-:W-:Y:S01]  /*0860*/  LOP3.LUT R12, R0, 0x18, RZ, 0xc0, !PT ;  /* 0x00000018000c7812 */ /* 0x000fe200078ec0ff */
[----:B------:R-:W-:Y:S01]  /*0870*/  IMAD.MOV.U32 R20, RZ, RZ, RZ ;  /* 0x000000ffff147224 */ /* 0x000fe200078e00ff */
[----:B------:R-:W-:-:S02]  /*0880*/  SEL R13, R14, R13, !P0 ;  /* 0x0000000d0e0d7207 */ /* 0x000fc40004000000 */
[----:B------:R-:W-:Y:S01]  /*0890*/  SEL R15, R14, R15, !P0 ;  /* 0x0000000f0e0f7207 */ /* 0x000fe20004000000 */
[--C-:B------:R-:W-:Y:S02]  /*08a0*/  IMAD R17, R17, 0x1000, R12.reuse ;  /* 0x0000100011117824 */ /* 0x100fe400078e020c */
[--C-:B------:R-:W-:Y:S02]  /*08b0*/  IMAD R21, R19, 0x1000, R12.reuse ;  /* 0x0000100013157824 */ /* 0x100fe400078e020c */
[--C-:B------:R-:W-:Y:S02]  /*08c0*/  IMAD R13, R13, 0x1000, R12.reuse ;  /* 0x000010000d0d7824 */ /* 0x100fe400078e020c */
[----:B------:R-:W-:Y:S02]  /*08d0*/  IMAD R15, R15, 0x1000, R12 ;  /* 0x000010000f0f7824 */ /* 0x000fe400078e020c */
[----:B--2---:R-:W-:-:S04]  /*08e0*/  IMAD.WIDE R32, R17, 0x2, R2 ;  /* 0x0000000211207825 */ /* 0x004fc800078e0202 */
[----:B------:R-:W-:Y:S01]  /*08f0*/  IMAD.WIDE R2, R21, 0x2, R2 ;  /* 0x0000000215027825 */ /* 0x000fe200078e0202 */
[----:B------:R-:W-:Y:S02]  /*0900*/  LEA R21, R6, UR5, 0x1 ;  /* 0x0000000506157c11 */ /* 0x000fe4000f8e08ff */
[----:B------:R-:W-:Y:S01]  /*0910*/  IADD3 R12, P1, R32, 0x40, RZ ;  /* 0x00000040200c7810 */ /* 0x000fe20007f3e0ff */
[----:B---3--:R-:W-:-:S04]  /*0920*/  IMAD.WIDE R18, R13, 0x2, R10 ;  /* 0x000000020d127825 */ /* 0x008fc800078e020a */
[----:B------:R-:W-:Y:S01]  /*0930*/  IMAD.WIDE R22, R15, 0x2, R10 ;  /* 0x000000020f167825 */ /* 0x000fe200078e020a */
[----:B------:R-:W-:Y:S01]  /*0940*/  @!PT LDS RZ, [RZ] ;  /* 0x00000000fffff984 */ /* 0x000fe20000000800 */
[----:B------:R-:W-:Y:S01]  /*0950*/  @!PT LDS RZ, [RZ] ;  /* 0x00000000fffff984 */ /* 0x000fe20000000800 */
[----:B------:R-:W-:Y:S01]  /*0960*/  @!PT LDS RZ, [RZ] ;  /* 0x00000000fffff984 */ /* 0x000fe20000000800 */
[----:B------:R2:W-:Y:S01]  /*0970*/  LDGSTS.E.BYPASS.128 [R21], desc[UR16][R18.64] ;  /* 0x0000000012157fae */ /* 0x0005e2000b901c50 */
[----:B------:R-:W-:Y:S02]  /*0980*/  IADD3 R10, P2, R18, 0x40, RZ ;  /* 0x00000040120a7810 */ /* 0x000fe40007f5e0ff */
[----:B------:R-:W-:Y:S01]  /*0990*/  IMAD.X R13, RZ, RZ, R33, P1 ;  /* 0x000000ffff0d7224 */ /* 0x000fe200008e0621 */
[----:B------:R3:W-:Y:S01]  /*09a0*/  LDGSTS.E.BYPASS.128 [R35], desc[UR16][R22.64] ;  /* 0x0000000016237fae */ /* 0x0007e2000b901c50 */
[----:B------:R-:W-:Y:S01]  /*09b0*/  IADD3 R11, P0, R22, 0x40, RZ ;  /* 0x00000040160b7810 */ /* 0x000fe20007f1e0ff */
[----:B------:R-:W-:Y:S02]  /*09c0*/  IMAD.X R17, RZ, RZ, R19, P2 ;  /* 0x000000ffff117224 */ /* 0x000fe400010e0613 */
[----:B------:R-:W0:Y:S02]  /*09d0*/  LDGDEPBAR ;  /* 0x00000000000079af */ /* 0x000e240000000000 */
[----:B------:R-:W-:Y:S01]  /*09e0*/  IMAD.X R14, RZ, RZ, R23, P0 ;  /* 0x000000ffff0e7224 */ /* 0x000fe200000e0617 */
[----:B------:R-:W-:Y:S01]  /*09f0*/  IADD3 R15, P0, R2, 0x40, RZ ;  /* 0x00000040020f7810 */ /* 0x000fe20007f1e0ff */
[----:B------:R4:W-:Y:S01]  /*0a00*/  LDGSTS.E.BYPASS.128 [R21+0x2000], desc[UR16][R32.64] ;  /* 0x0200000020157fae */ /* 0x0009e2000b901c50 */
[----:B--2---:R-:W-:-:S02]  /*0a10*/  SHF.R.U32.HI R19, RZ, 0x5, R9 ;  /* 0x00000005ff137819 */ /* 0x004fc40000011609 */
[----:B------:R-:W-:Y:S01]  /*0a20*/  SHF.R.U32.HI R18, RZ, 0x3, R9 ;  /* 0x00000003ff127819 */ /* 0x000fe20000011609 */
[----:B------:R2:W-:Y:S01]  /*0a30*/  LDGSTS.E.BYPASS.128 [R35+0x2000], desc[UR16][R2.64] ;  /* 0x0200000002237fae */ /* 0x0005e2000b901c50 */
[----:B------:R-:W-:Y:S01]  /*0a40*/  IMAD.X R16, RZ, RZ, R3, P0 ;  /* 0x000000ffff107224 */ /* 0x000fe200000e0603 */
[----:B---3--:R-:W-:Y:S02]  /*0a50*/  LOP3.LUT R22, R19, 0x7fffffc, RZ, 0xc0, !PT ;  /* 0x07fffffc13167812 */ /* 0x008fe400078ec0ff */
[----:B------:R-:W0:Y:S01]  /*0a60*/  LDGDEPBAR ;  /* 0x00000000000079af */ /* 0x000e220000000000 */
[----:B----4-:R-:W-:Y:S02]  /*0a70*/  CS2R R32, SRZ ;  /* 0x0000000000207805 */ /* 0x010fe4000001ff00 */
[----:B--2---:R-:W-:-:S07]  /*0a80*/  CS2R R34, SRZ ;  /* 0x0000000000227805 */ /* 0x004fce000001ff00 */
.L_x_0:
[----:B--2---:R-:W2:Y:S01]  /*0a90*/  SHFL.IDX PT, R2, R22, RZ, 0x1f ;  /* 0x00001fff16027589 */ /* 0x004ea200000e0000 */
[----:B------:R-:W-:Y:S01]  /*0aa0*/  UIADD3 UR14, UR14, 0x1, URZ ;  /* 0x000000010e0e7890 */ /* 0x000fe2000fffe03f */
[----:B------:R-:W-:-:S04]  /*0ab0*/  DEPBAR.LE SB0, 0x0 ;  /* 0x000080000000791a */ /* 0x000fc80000000000 */
[----:B------:R-:W-:Y:S01]  /*0ac0*/  UISETP.GE.AND UP0, UPT, UR14, 0x2, UPT ;  /* 0x000000020e00788c */ /* 0x000fe2000bf06270 */
[----:B------:R-:W-:Y:S01]  /*0ad0*/  BAR.SYNC.DEFER_BLOCKING 0x0 ;  /* 0x0000000000007b1d */ /* 0x000fe20000010000 */
[----:B------:R-:W-:Y:S01]  /*0ae0*/  UIADD3 UR4, UR4, 0x1, URZ ;  /* 0x0000000104047890 */ /* 0x000fe2000fffe03f */
[C---:B------:R-:W-:Y:S01]  /*0af0*/  ISETP.GE.U32.AND P0, PT, R20.reuse, 0xfe0, PT ;  /* 0x00000fe01400780c */ /* 0x040fe20003f06070 */
[----:B------:R-:W-:Y:S01]  /*0b00*/  USEL UR14, UR14, URZ, !UP0 ;  /* 0x0000003f0e0e7287 */ /* 0x000fe2000c000000 */
[----:B------:R-:W-:Y:S02]  /*0b10*/  IMAD.MOV.U32 R3, RZ, RZ, R17 ;  /* 0x000000ffff037224 */ /* 0x000fe400078e0011 */
[----:B------:R-:W-:Y:S01]  /*0b20*/  UMOV UR11, 0x80000020 ;  /* 0x80000020000b7882 */ /* 0x000fe20000000000 */
[----:B------:R-:W-:Y:S01]  /*0b30*/  VIADD R20, R20, 0x20 ;  /* 0x0000002014147836 */ /* 0x000fe20000000000 */
[----:B--2---:R-:W-:Y:S01]  /*0b40*/  R2UR UR6, R2 ;  /* 0x00000000020672ca */ /* 0x004fe200000e0000 */
[----:B------:R-:W-:Y:S01]  /*0b50*/  IMAD.MOV.U32 R2, RZ, RZ, R10 ;  /* 0x000000ffff027224 */ /* 0x000fe200078e000a */
[----:B------:R-:W-:Y:S01]  /*0b60*/  IADD3 R10, P4, R10, 0x40, RZ ;  /* 0x000000400a0a7810 */ /* 0x000fe20007f9e0ff */
[----:B------:R-:W-:-:S04]  /*0b70*/  WARPGROUP.ARRIVE ;  /* 0x00000000000079c5 */ /* 0x000fc80000000000 */
[----:B------:R-:W-:-:S06]  /*0b80*/  IMAD.X R17, RZ, RZ, R17, P4 ;  /* 0x000000ffff117224 */ /* 0x000fcc00020e0611 */
[----:B------:R-:W-:Y:S02]  /*0b90*/  USHF.L.U32 UR7, UR6, 0x6, URZ ;  /* 0x0000000606077899 */ /* 0x000fe4000800063f */
[----:B------:R-:W-:Y:S02]  /*0ba0*/  ULEA UR6, UR14, UR5, 0xc ;  /* 0x000000050e067291 */ /* 0x000fe4000f8e603f */
[----:B------:R-:W-:Y:S02]  /*0bb0*/  ULOP3.LUT UR7, UR7, 0xc0, URZ, 0xc0, !UPT ;  /* 0x000000c007077892 */ /* 0x000fe4000f8ec03f */
[----:B------:R-:W-:Y:S02]  /*0bc0*/  USHF.R.U32.HI UR8, URZ, 0x4, UR6 ;  /* 0x000000043f087899 */ /* 0x000fe40008011606 */
[----:B------:R-:W-:Y:S02]  /*0bd0*/  UIADD3 UR6, UR6, 0x2000, URZ ;  /* 0x0000200006067890 */ /* 0x000fe4000fffe03f */
[----:B------:R-:W-:-:S02]  /*0be0*/  ULOP3.LUT UR8, UR8, 0x3fff, URZ, 0xc0, !UPT ;  /* 0x00003fff08087892 */ /* 0x000fc4000f8ec03f */
[----:B------:R-:W-:Y:S02]  /*0bf0*/  USHF.R.U32.HI UR6, URZ, 0x4, UR6 ;  /* 0x000000043f067899 */ /* 0x000fe40008011606 */
[----:B------:R-:W-:Y:S02]  /*0c00*/  UIADD3 UR12, UP0, UR7, UR8, URZ ;  /* 0x00000008070c7290 */ /* 0x000fe4000ff1e03f */
[----:B------:R-:W-:Y:S02]  /*0c10*/  ULOP3.LUT UR6, UR6, 0x3fff, URZ, 0xc0, !UPT ;  /* 0x00003fff06067892 */ /* 0x000fe4000f8ec03f */
[----:B------:R-:W-:Y:S02]  /*0c20*/  UIADD3.X UR13, URZ, URZ, URZ, UP0, !UPT ;  /* 0x0000003f3f0d7290 */ /* 0x000fe400087fe43f */
[----:B------:R-:W-:Y:S02]  /*0c30*/  ULOP3.LUT UR10, UR6, 0x1000000, URZ, 0xfc, !UPT ;  /* 0x01000000060a7892 */ /* 0x000fe4000f8efc3f */
[----:B------:R-:W-:-:S02]  /*0c40*/  ULOP3.LUT UR8, UR12, 0x1000000, URZ, 0xfc, !UPT ;  /* 0x010000000c087892 */ /* 0x000fc4000f8efc3f */
[----:B------:R-:W-:Y:S01]  /*0c50*/  ULOP3.LUT UR9, UR13, 0x80000020, URZ, 0xfc, !UPT ;  /* 0x800000200d097892 */ /* 0x000fe2000f8efc3f */
[----:B------:R-:W-:Y:S01]  /*0c60*/  UMOV UR7, URZ ;  /* 0x0000003f00077c82 */ /* 0x000fe20008000000 */
[----:B------:R-:W-:-:S04]  /*0c70*/  UISETP.GE.AND UP0, UPT, UR4, 0x2, UPT ;  /* 0x000000020400788c */ /* 0x000fc8000bf06270 */
[----:B------:R-:W-:-:S03]  /*0c80*/  USEL UR4, UR4, URZ, !UP0 ;  /* 0x0000003f04047287 */ /* 0x000fc6000c000000 */
[----:B------:R-:W-:Y:S01]  /*0c90*/  HGMMA.64x64x16.F32.BF16 R24, gdesc[UR8], R24 ;  /* 0x00e00000081879f0 */ /* 0x000fe20008701818 */
[----:B------:R-:W-:Y:S01]  /*0ca0*/  UMOV UR8, 0x1000002 ;  /* 0x0100000200087882 */ /* 0x000fe20000000000 */
[----:B------:R-:W-:Y:S02]  /*0cb0*/  UMOV UR9, 0x80000020 ;  /* 0x8000002000097882 */ /* 0x000fe40000000000 */
[----:B------:R-:W-:Y:S02]  /*0cc0*/  UIADD3.64 UR10, UR6, UR8, URZ ;  /* 0x00000008060a7297 */ /* 0x000fe4000fffe03f */
[----:B------:R-:W-:Y:S02]  /*0cd0*/  UIADD3.64 UR8, UR12, UR8, URZ ;  /* 0x000000080c087297 */ /* 0x000fe4000fffe03f */
[----:B------:R-:W-:-:S06]  /*0ce0*/  ULEA UR6, UR4, UR5, 0xc ;  /* 0x0000000504067291 */ /* 0x000fcc000f8e603f */
[----:B------:R-:W-:Y:S02]  /*0cf0*/  LEA R21, R6, UR6, 0x1 ;  /* 0x0000000606157c11 */ /* 0x000fe4000f8e08ff */
[----:B------:R-:W-:Y:S01]  /*0d00*/  LEA R23, R8, UR6, 0x1 ;  /* 0x0000000608177c11 */ /* 0x000fe2000f8e08ff */
[----:B------:R-:W-:Y:S03]  /*0d10*/  HGMMA.64x64x16.F32.BF16 R24, gdesc[UR8], R24, gsb0 ;  /* 0x00e00000081879f0 */ /* 0x000fe60008001818 */
[----:B------:R-:W-:Y:S02]  /*0d20*/  WARPGROUP.DEPBAR.LE gsb0, 0x1 ;  /* 0x00008000000079c5 */ /* 0x000fe40000010100 */
[----:B------:R-:W-:Y:S06]  /*0d30*/  BAR.SYNC.DEFER_BLOCKING 0x0 ;  /* 0x0000000000007b1d */ /* 0x000fec0000010000 */
[----:B------:R-:W-:Y:S01]  /*0d40*/  @!PT LDS RZ, [RZ] ;  /* 0x00000000fffff984 */ /* 0x000fe20000000800 */
[----:B------:R-:W-:Y:S01]  /*0d50*/  @!PT LDS RZ, [RZ] ;  /* 0x00000000fffff984 */ /* 0x000fe20000000800 */
[----:B------:R-:W-:Y:S01]  /*0d60*/  @!PT LDS RZ, [RZ] ;  /* 0x00000000fffff984 */ /* 0x000fe20000000800 */
[----:B------:R2:W-:Y:S02]  /*0d70*/  LDGSTS.E.BYPASS.128 [R21], desc[UR16][R2.64], !P0 ;  /* 0x0000000002157fae */ /* 0x0005e4000c101c50 */
[----:B--2---:R-:W-:Y:S01]  /*0d80*/  IMAD.MOV.U32 R2, RZ, RZ, R11 ;  /* 0x000000ffff027224 */ /* 0x004fe200078e000b */
[----:B------:R-:W-:Y:S01]  /*0d90*/  IADD3 R11, P3, R11, 0x40, RZ ;  /* 0x000000400b0b7810 */ /* 0x000fe20007f7e0ff */
[----:B------:R-:W-:-:S04]  /*0da0*/  IMAD.MOV.U32 R3, RZ, RZ, R14 ;  /* 0x000000ffff037224 */ /* 0x000fc800078e000e */
[----:B------:R-:W-:Y:S01]  /*0db0*/  IMAD.X R14, RZ, RZ, R14, P3 ;  /* 0x000000ffff0e7224 */ /* 0x000fe200018e060e */
[----:B------:R2:W-:Y:S04]  /*0dc0*/  LDGSTS.E.BYPASS.128 [R23], desc[UR16][R2.64], !P0 ;  /* 0x0000000002177fae */ /* 0x0005e8000c101c50 */
[----:B------:R-:W0:Y:S01]  /*0dd0*/  LDGDEPBAR ;  /* 0x00000000000079af */ /* 0x000e220000000000 */
[----:B--2---:R-:W-:Y:S01]  /*0de0*/  IMAD.MOV.U32 R2, RZ, RZ, R12 ;  /* 0x000000ffff027224 */ /* 0x004fe200078e000c */
[----:B------:R-:W-:Y:S01]  /*0df0*/  IADD3 R12, P2, R12, 0x40, RZ ;  /* 0x000000400c0c7810 */ /* 0x000fe20007f5e0ff */
[----:B------:R-:W-:-:S04]  /*0e00*/  IMAD.MOV.U32 R3, RZ, RZ, R13 ;  /* 0x000000ffff037224 */ /* 0x000fc800078e000d */
[----:B------:R-:W-:Y:S01]  /*0e10*/  IMAD.X R13, RZ, RZ, R13, P2 ;  /* 0x000000ffff0d7224 */ /* 0x000fe200010e060d */
[----:B------:R2:W-:Y:S02]  /*0e20*/  LDGSTS.E.BYPASS.128 [R21+0x2000], desc[UR16][R2.64], !P0 ;  /* 0x0200000002157fae */ /* 0x0005e4000c101c50 */
[----:B--2---:R-:W-:Y:S01]  /*0e30*/  IMAD.MOV.U32 R2, RZ, RZ, R15 ;  /* 0x000000ffff027224 */ /* 0x004fe200078e000f */
[----:B------:R-:W-:Y:S01]  /*0e40*/  IADD3 R15, P1, R15, 0x40, RZ ;  /* 0x000000400f0f7810 */ /* 0x000fe20007f3e0ff */
[----:B------:R-:W-:-:S04]  /*0e50*/  IMAD.MOV.U32 R3, RZ, RZ, R16 ;  /* 0x000000ffff037224 */ /* 0x000fc800078e0010 */
[----:B------:R-:W-:Y:S01]  /*0e60*/  IMAD.X R16, RZ, RZ, R16, P1 ;  /* 0x000000ffff107224 */ /* 0x000fe200008e0610 */
[----:B------:R2:W-:Y:S04]  /*0e70*/  LDGSTS.E.BYPASS.128 [R23+0x2000], desc[UR16][R2.64], !P0 ;  /* 0x0200000002177fae */ /* 0x0005e8000c101c50 */
[----:B------:R-:W0:Y:S01]  /*0e80*/  LDGDEPBAR ;  /* 0x00000000000079af */ /* 0x000e220000000000 */
[----:B------:R-:W-:Y:S05]  /*0e90*/  @!P0 BRA `(.L_x_0) ;  /* 0xfffffff800fc8947 */ /* 0x000fea000383ffff */
[----:B------:R-:W-:Y:S02]  /*0ea0*/  WARPGROUP.DEPBAR.LE gsb0, 0x0 ;  /* 0x00008000000079c5 */ /* 0x000fe40000010000 */
[----:B------:R-:W-:-:S04]  /*0eb0*/  DEPBAR.LE SB0, 0x0 ;  /* 0x000080000000791a */ /* 0x000fc80000000000 */
[----:B--2---:R-:W-:Y:S01]  /*0ec0*/  IMAD.SHL.U32 R2, R18, 0x4, RZ ;  /* 0x0000000412027824 */ /* 0x004fe200078e00ff */
[----:B------:R-:W-:Y:S02]  /*0ed0*/  LOP3.LUT R9, R9, 0xf, RZ, 0xc0, !PT ;  /* 0x0000000f09097812 */ /* 0x000fe400078ec0ff */
[----:B------:R-:W-:Y:S02]  /*0ee0*/  LOP3.LUT R19, R19, 0x3, RZ, 0xc0, !PT ;  /* 0x0000000313137812 */ /* 0x000fe400078ec0ff */
[----:B------:R-:W-:Y:S02]  /*0ef0*/  LOP3.LUT R2, R2, 0x8, RZ, 0xc0, !PT ;  /* 0x0000000802027812 */ /* 0x000fe400078ec0ff */
[----:B------:R-:W-:Y:S02]  /*0f00*/  LOP3.LUT R18, R18, 0x3, RZ, 0xc0, !PT ;  /* 0x0000000312127812 */ /* 0x000fe400078ec0ff */
[----:B------:R-:W-:Y:S01]  /*0f10*/  F2FP.BF16.F32.PACK_AB R24, R25, R24 ;  /* 0x000000181918723e */ /* 0x000fe200000010ff */
[----:B------:R-:W-:Y:S01]  /*0f20*/  IMAD R2, R9, 0x48, R2 ;  /* 0x0000004809027824 */ /* 0x000fe200078e0202 */
[----:B------:R-:W-:Y:S01]  /*0f30*/  F2FP.BF16.F32.PACK_AB R25, R27, R26 ;  /* 0x0000001a1b19723e */ /* 0x000fe200000010ff */
[----:B------:R-:W-:Y:S01]  /*0f40*/  IMAD R3, R19, 0x4, R18 ;  /* 0x0000000413037824 */ /* 0x000fe200078e0212 */
[----:B------:R-:W-:Y:S01]  /*0f50*/  F2FP.BF16.F32.PACK_AB R32, R33, R32 ;  /* 0x000000202120723e */ /* 0x000fe200000010ff */
[----:B------:R-:W-:Y:S01]  /*0f60*/  IMAD R19, R19, 0x480, R2 ;  /* 0x0000048013137824 */ /* 0x000fe200078e0202 */
[----:B------:R-:W-:-:S02]  /*0f70*/  F2FP.BF16.F32.PACK_AB R26, R29, R28 ;  /* 0x0000001c1d1a723e */ /* 0x000fc400000010ff */
[----:B------:R-:W-:Y:S02]  /*0f80*/  F2FP.BF16.F32.PACK_AB R27, R31, R30 ;  /* 0x0000001e1f1b723e */ /* 0x000fe400000010ff */
[----:B------:R-:W-:Y:S02]  /*0f90*/  F2FP.BF16.F32.PACK_AB R33, R35, R34 ;  /* 0x000000222321723e */ /* 0x000fe400000010ff */
[----:B------:R-:W-:Y:S02]  /*0fa0*/  F2FP.BF16.F32.PACK_AB R40, R41, R40 ;  /* 0x000000282928723e */ /* 0x000fe400000010ff */
[----:B------:R-:W-:Y:S01]  /*0fb0*/  LEA R20, R19, UR5, 0x1 ;  /* 0x0000000513147c11 */ /* 0x000fe2000f8e08ff */
[----:B------:R-:W-:Y:S01]  /*0fc0*/  BAR.SYNC.DEFER_BLOCKING 0x0 ;  /* 0x0000000000007b1d */ /* 0x000fe20000010000 */
[----:B------:R-:W-:Y:S02]  /*0fd0*/  F2FP.BF16.F32.PACK_AB R34, R37, R36 ;  /* 0x000000242522723e */ /* 0x000fe400000010ff */
[----:B------:R-:W-:-:S02]  /*0fe0*/  F2FP.BF16.F32.PACK_AB R35, R39, R38 ;  /* 0x000000262723723e */ /* 0x000fc400000010ff */
[----:B------:R-:W-:Y:S02]  /*0ff0*/  F2FP.BF16.F32.PACK_AB R41, R43, R42 ;  /* 0x0000002a2b29723e */ /* 0x000fe400000010ff */
[----:B------:R-:W-:Y:S02]  /*1000*/  F2FP.BF16.F32.PACK_AB R48, R49, R48 ;  /* 0x000000303130723e */ /* 0x000fe400000010ff */
[----:B------:R-:W-:Y:S02]  /*1010*/  F2FP.BF16.F32.PACK_AB R42, R45, R44 ;  /* 0x0000002c2d2a723e */ /* 0x000fe400000010ff */
[----:B------:R-:W-:Y:S02]  /*1020*/  F2FP.BF16.F32.PACK_AB R43, R47, R46 ;  /* 0x0000002e2f2b723e */ /* 0x000fe400000010ff */
[----:B------:R-:W-:Y:S02]  /*1030*/  F2FP.BF16.F32.PACK_AB R49, R51, R50 ;  /* 0x000000323331723e */ /* 0x000fe400000010ff */
[----:B------:R-:W-:-:S02]  /*1040*/  F2FP.BF16.F32.PACK_AB R50, R53, R52 ;  /* 0x000000343532723e */ /* 0x000fc400000010ff */
[----:B------:R-:W-:Y:S02]  /*1050*/  F2FP.BF16.F32.PACK_AB R51, R55, R54 ;  /* 0x000000363733723e */ /* 0x000fe400000010ff */
[----:B------:R-:W-:Y:S02]  /*1060*/  LOP3.LUT R2, R0, 0x38, RZ, 0xc0, !PT ;  /* 0x0000003800027812 */ /* 0x000fe400078ec0ff */
[----:B------:R-:W-:Y:S02]  /*1070*/  LOP3.LUT R5, R5, 0x38, R0, 0xf8, !PT ;  /* 0x0000003805057812 */ /* 0x000fe400078ef800 */
[C---:B------:R-:W-:Y:S01]  /*1080*/  LOP3.LUT R0, R4.reuse, 0x10, RZ, 0xfc, !PT ;  /* 0x0000001004007812 */ /* 0x040fe200078efcff */
[----:B------:R2:W-:Y:S01]  /*1090*/  STSM.16.M88.4 [R20], R24 ;  /* 0x0000001814007844 */ /* 0x0005e20000000200 */
[----:B------:R-:W-:Y:S01]  /*10a0*/  IMAD R2, R3, 0x48, R2 ;  /* 0x0000004803027824 */ /* 0x000fe200078e0202 */
[----:B------:R-:W-:Y:S01]  /*10b0*/  ISETP.GE.AND P0, PT, R5, 0xc00, PT ;  /* 0x00000c000500780c */ /* 0x000fe20003f06270 */
[C---:B------:R-:W-:Y:S01]  /*10c0*/  IMAD R23, R4.reuse, 0xc00, R5 ;  /* 0x00000c0004177824 */ /* 0x040fe200078e0205 */
[----:B------:R-:W-:Y:S01]  /*10d0*/  STSM.16.M88.4 [R20+0x20], R32 ;  /* 0x0000202014007844 */ /* 0x000fe20000000200 */
[----:B------:R-:W-:-:S02]  /*10e0*/  LOP3.LUT R6, R4, 0x20, RZ, 0xfc, !PT ;  /* 0x0000002004067812 */ /* 0x000fc400078efcff */
[----:B------:R-:W-:Y:S01]  /*10f0*/  LEA R22, R2, UR5, 0x1 ;  /* 0x0000000502167c11 */ /* 0x000fe2000f8e08ff */
[----:B------:R-:W-:Y:S01]  /*1100*/  STSM.16.M88.4 [R20+0x40], R40 ;  /* 0x0000402814007844 */ /* 0x000fe20000000200 */
[----:B------:R-:W3:Y:S01]  /*1110*/  LDC.64 R2, c[0x0][0x220] ;  /* 0x00008800ff027b82 */ /* 0x000ee20000000a00 */
[C---:B------:R-:W-:Y:S01]  /*1120*/  ISETP.LT.AND P1, PT, R4.reuse, R7, !P0 ;  /* 0x000000070400720c */ /* 0x040fe20004721270 */
[----:B------:R-:W-:Y:S01]  /*1130*/  VIADD R21, R23, 0xc000 ;  /* 0x0000c00017157836 */ /* 0x000fe20000000000 */
[----:B------:R4:W-:Y:S01]  /*1140*/  STSM.16.M88.4 [R20+0x60], R48 ;  /* 0x0000603014007844 */ /* 0x0009e20000000200 */
[----:B------:R-:W-:-:S04]  /*1150*/  LOP3.LUT R4, R4, 0x30, RZ, 0xfc, !PT ;  /* 0x0000003004047812 */ /* 0x000fc800078efcff */
[----:B------:R-:W-:Y:S01]  /*1160*/  BAR.SYNC.DEFER_BLOCKING 0x0 ;  /* 0x0000000000007b1d */ /* 0x000fe20000010000 */
[-C--:B------:R-:W-:Y:S01]  /*1170*/  ISETP.LT.AND P2, PT, R0, R7.reuse, !P0 ;  /* 0x000000070000720c */ /* 0x080fe20004741270 */
[C---:B--2---:R-:W-:Y:S01]  /*1180*/  VIADD R25, R23.reuse, 0x18000 ;  /* 0x0001800017197836 */ /* 0x044fe20000000000 */
[-C--:B------:R-:W-:Y:S02]  /*1190*/  ISETP.LT.AND P3, PT, R6, R7.reuse, !P0 ;  /* 0x000000070600720c */ /* 0x080fe40004761270 */
[----:B------:R-:W-:Y:S01]  /*11a0*/  ISETP.LT.AND P0, PT, R4, R7, !P0 ;  /* 0x000000070400720c */ /* 0x000fe20004701270 */
[----:B---3--:R-:W-:-:S04]  /*11b0*/  IMAD.WIDE R4, R23, 0x2, R2 ;  /* 0x0000000217047825 */ /* 0x008fc800078e0202 */
[--C-:B------:R-:W-:Y:S01]  /*11c0*/  IMAD.WIDE R6, R21, 0x2, R2.reuse ;  /* 0x0000000215067825 */ /* 0x100fe200078e0202 */
[----:B------:R-:W2:Y:S03]  /*11d0*/  LDS.128 R16, [R22] ;  /* 0x0000000016107984 */ /* 0x000ea60000000c00 */
[----:B----4-:R-:W-:Y:S01]  /*11e0*/  IMAD.WIDE R20, R25, 0x2, R2 ;  /* 0x0000000219147825 */ /* 0x010fe200078e0202 */
[----:B------:R-:W3:Y:S04]  /*11f0*/  LDS.128 R12, [R22+0x900] ;  /* 0x00090000160c7984 */ /* 0x000ee80000000c00 */
[----:B------:R-:W4:Y:S04]  /*1200*/  LDS.128 R8, [R22+0x1200] ;  /* 0x0012000016087984 */ /* 0x000f280000000c00 */
[----:B--2---:R2:W-:Y:S04]  /*1210*/  @P1 STG.E.128 desc[UR16][R4.64], R16 ;  /* 0x0000001004001986 */ /* 0x0045e8000c101d10 */
[----:B---3--:R2:W-:Y:S04]  /*1220*/  @P2 STG.E.128 desc[UR16][R6.64], R12 ;  /* 0x0000000c06002986 */ /* 0x0085e8000c101d10 */
[----:B----4-:R2:W-:Y:S01]  /*1230*/  @P3 STG.E.128 desc[UR16][R20.64], R8 ;  /* 0x0000000814003986 */ /* 0x0105e2000c101d10 */
[----:B------:R-:W-:Y:S05]  /*1240*/  @!P0 EXIT ;  /* 0x000000000000894d */ /* 0x000fea0003800000 */
[----:B--2---:R-:W1:Y:S01]  /*1250*/  LDS.128 R4, [R22+0x1b00] ;  /* 0x001b000016047984 */ /* 0x004e620000000c00 */
[----:B------:R-:W-:-:S04]  /*1260*/  VIADD R23, R23, 0x24000 ;  /* 0x0002400017177836 */ /* 0x000fc80000000000 */
[----:B------:R-:W-:-:S05]  /*1270*/  IMAD.WIDE R2, R23, 0x2, R2 ;  /* 0x0000000217027825 */ /* 0x000fca00078e0202 */
[----:B-1----:R-:W-:Y:S01]  /*1280*/  STG.E.128 desc[UR16][R2.64], R4 ;  /* 0x0000000402007986 */ /* 0x002fe2000c101d10 */
[----:B------:R-:W-:Y:S05]  /*1290*/  EXIT ;  /* 0x000000000000794d */ /* 0x000fea0003800000 */
.L_x_1:
[----:B------:R-:W-:-:S00]  /*12a0*/  BRA `(.L_x_1) ;  /* 0xfffffffc00fc7947 */ /* 0x000fc0000383ffff */
[----:B------:R-:W-:-:S00]  /*12b0*/  NOP ;  /* 0x0000000000007918 */ /* 0x000fc00000000000 */
        /* <DEDUP_REMOVED lines=12> */
.L_x_2:


//--------------------- .nv.shared.triton_mm      --------------------------
	.section	.nv.shared.triton_mm,"aw",@nobits
	.sectionflags	@""
	.align	16
	.zero		1024


//--------------------- .nv.constant0.triton_mm   --------------------------
	.section	.nv.constant0.triton_mm,"a",@progbits
	.sectionflags	@""
	.align	4
.nv.constant0.triton_mm:
	.zero		556
